	.headerflags	@"EF_CUDA_TEXMODE_UNIFIED EF_CUDA_64BIT_ADDRESS EF_CUDA_ACCELERATORS EF_CUDA_SM90 EF_CUDA_VIRTUAL_SM(EF_CUDA_SM90)"
	.elftype	@"ET_EXEC"


//--------------------- .nv.info                  --------------------------
	.section	.nv.info,"",@"SHT_CUDA_INFO"
	.align	4


	//----- nvinfo : EIATTR_REGCOUNT
	.align		4
        /*0000*/ 	.byte	0x04, 0x2f
        /*0002*/ 	.short	(.L_3 - .L_2)
	.align		4
.L_2:
        /*0004*/ 	.word	index@(triton_per_fused_div_linalg_vector_norm_mul_sum_0)
        /*0008*/ 	.word	0x00000011


	//----- nvinfo : EIATTR_MIN_STACK_SIZE
	.align		4
.L_3:
        /*000c*/ 	.byte	0x04, 0x12
        /*000e*/ 	.short	(.L_5 - .L_4)
	.align		4
.L_4:
        /*0010*/ 	.word	index@(triton_per_fused_div_linalg_vector_norm_mul_sum_0)
        /*0014*/ 	.word	0x00000000


	//----- nvinfo : EIATTR_FRAME_SIZE
	.align		4
.L_5:
        /*0018*/ 	.byte	0x04, 0x11
        /*001a*/ 	.short	(.L_7 - .L_6)
	.align		4
.L_6:
        /*001c*/ 	.word	index@(triton_per_fused_div_linalg_vector_norm_mul_sum_0)
        /*0020*/ 	.word	0x00000000


	//----- nvinfo : EIATTR_MIN_STACK_SIZE
	.align		4
.L_7:
        /*0024*/ 	.byte	0x04, 0x12
        /*0026*/ 	.short	(.L_9 - .L_8)
	.align		4
.L_8:
        /*0028*/ 	.word	index@(triton_per_fused_div_linalg_vector_norm_mul_sum_0)
        /*002c*/ 	.word	0x00000000
.L_9:


//--------------------- .nv.info.triton_per_fused_div_linalg_vector_norm_mul_sum_0 --------------------------
	.section	.nv.info.triton_per_fused_div_linalg_vector_norm_mul_sum_0,"",@"SHT_CUDA_INFO"
	.sectionflags	@""
	.align	4


	//----- nvinfo : EIATTR_CUDA_API_VERSION
	.align		4
        /*0000*/ 	.byte	0x04, 0x37
        /*0002*/ 	.short	(.L_11 - .L_10)
.L_10:
        /*0004*/ 	.word	0x0000007c


	//----- nvinfo : EIATTR_KPARAM_INFO
	.align		4
.L_11:
        /*0008*/ 	.byte	0x04, 0x17
        /*000a*/ 	.short	(.L_13 - .L_12)
.L_12:
        /*000c*/ 	.word	0x00000000
        /*0010*/ 	.short	0x0004
        /*0012*/ 	.short	0x001c
        /*0014*/ 	.byte	0x00, 0xf0, 0x11, 0x00


	//----- nvinfo : EIATTR_KPARAM_INFO
	.align		4
.L_13:
        /*0018*/ 	.byte	0x04, 0x17
        /*001a*/ 	.short	(.L_15 - .L_14)
.L_14:
        /*001c*/ 	.word	0x00000000
        /*0020*/ 	.short	0x0003
        /*0022*/ 	.short	0x0018
        /*0024*/ 	.byte	0x00, 0xf0, 0x11, 0x00


	//----- nvinfo : EIATTR_KPARAM_INFO
	.align		4
.L_15:
        /*0028*/ 	.byte	0x04, 0x17
        /*002a*/ 	.short	(.L_17 - .L_16)
.L_16:
        /*002c*/ 	.word	0x00000000
        /*0030*/ 	.short	0x0002
        /*0032*/ 	.short	0x0010
        /*0034*/ 	.byte	0x00, 0xf4, 0x21, 0x00


	//----- nvinfo : EIATTR_KPARAM_INFO
	.align		4
.L_17:
        /*0038*/ 	.byte	0x04, 0x17
        /*003a*/ 	.short	(.L_19 - .L_18)
.L_18:
        /*003c*/ 	.word	0x00000000
        /*0040*/ 	.short	0x0001
        /*0042*/ 	.short	0x0008
        /*0044*/ 	.byte	0x00, 0xf4, 0x21, 0x00


	//----- nvinfo : EIATTR_KPARAM_INFO
	.align		4
.L_19:
        /*0048*/ 	.byte	0x04, 0x17
        /*004a*/ 	.short	(.L_21 - .L_20)
.L_20:
        /*004c*/ 	.word	0x00000000
        /*0050*/ 	.short	0x0000
        /*0052*/ 	.short	0x0000
        /*0054*/ 	.byte	0x00, 0xf4, 0x21, 0x00


	//----- nvinfo : EIATTR_SPARSE_MMA_MASK
	.align		4
.L_21:
        /*0058*/ 	.byte	0x03, 0x50
        /*005a*/ 	.short	0x0000


	//----- nvinfo : EIATTR_MAXREG_COUNT
	.align		4
        /*005c*/ 	.byte	0x03, 0x1b
        /*005e*/ 	.short	0x00ff


	//----- nvinfo : EIATTR_COOP_GROUP_MASK_REGIDS
	.align		4
        /*0060*/ 	.byte	0x04, 0x29
        /*0062*/ 	.short	(.L_23 - .L_22)


	//   ....[0]....
.L_22:
        /*0064*/ 	.word	0xffffffff


	//   ....[1]....
        /*0068*/ 	.word	0xffffffff


	//   ....[2]....
        /*006c*/ 	.word	0xffffffff


	//   ....[3]....
        /*0070*/ 	.word	0xffffffff


	//   ....[4]....
        /*0074*/ 	.word	0xffffffff


	//   ....[5]....
        /*0078*/ 	.word	0xffffffff


	//   ....[6]....
        /*007c*/ 	.word	0xffffffff


	//   ....[7]....
        /*0080*/ 	.word	0xffffffff


	//   ....[8]....
        /*0084*/ 	.word	0xffffffff


	//   ....[9]....
        /*0088*/ 	.word	0xffffffff


	//   ....[10]....
        /*008c*/ 	.word	0xffffffff


	//   ....[11]....
        /*0090*/ 	.word	0xffffffff


	//----- nvinfo : EIATTR_COOP_GROUP_INSTR_OFFSETS
	.align		4
.L_23:
        /*0094*/ 	.byte	0x04, 0x28
        /*0096*/ 	.short	(.L_25 - .L_24)


	//   ....[0]....
.L_24:
        /*0098*/ 	.word	0x00000100


	//   ....[1]....
        /*009c*/ 	.word	0x00000120


	//   ....[2]....
        /*00a0*/ 	.word	0x00000140


	//   ....[3]....
        /*00a4*/ 	.word	0x00000170


	//   ....[4]....
        /*00a8*/ 	.word	0x000001a0


	//   ....[5]....
        /*00ac*/ 	.word	0x000001e0


	//   ....[6]....
        /*00b0*/ 	.word	0x00000250


	//   ....[7]....
        /*00b4*/ 	.word	0x000002d0


	//   ....[8]....
        /*00b8*/ 	.word	0x00000300


	//   ....[9]....
        /*00bc*/ 	.word	0x00000330


	//   ....[10]....
        /*00c0*/ 	.word	0x000003a0


	//   ....[11]....
        /*00c4*/ 	.word	0x00000480


	//----- nvinfo : EIATTR_EXIT_INSTR_OFFSETS
	.align		4
.L_25:
        /*00c8*/ 	.byte	0x04, 0x1c
        /*00ca*/ 	.short	(.L_27 - .L_26)


	//   ....[0]....
.L_26:
        /*00cc*/ 	.word	0x000004e0


	//   ....[1]....
        /*00d0*/ 	.word	0x00000500


	//----- nvinfo : EIATTR_REQNTID
	.align		4
.L_27:
        /*00d4*/ 	.byte	0x04, 0x10
        /*00d6*/ 	.short	(.L_29 - .L_28)
.L_28:
        /*00d8*/ 	.word	0x00000040
        /*00dc*/ 	.word	0x00000001
        /*00e0*/ 	.word	0x00000001


	//----- nvinfo : EIATTR_CBANK_PARAM_SIZE
	.align		4
.L_29:
        /*00e4*/ 	.byte	0x03, 0x19
        /*00e6*/ 	.short	0x0020


	//----- nvinfo : EIATTR_PARAM_CBANK
	.align		4
        /*00e8*/ 	.byte	0x04, 0x0a
        /*00ea*/ 	.short	(.L_31 - .L_30)
	.align		4
.L_30:
        /*00ec*/ 	.word	index@(.nv.constant0.triton_per_fused_div_linalg_vector_norm_mul_sum_0)
        /*00f0*/ 	.short	0x0210
        /*00f2*/ 	.short	0x0020


	//----- nvinfo : EIATTR_SW_WAR
	.align		4
.L_31:
        /*00f4*/ 	.byte	0x04, 0x36
        /*00f6*/ 	.short	(.L_33 - .L_32)
.L_32:
        /*00f8*/ 	.word	0x00000008
.L_33:


//--------------------- .nv.callgraph             --------------------------
	.section	.nv.callgraph,"",@"SHT_CUDA_CALLGRAPH"
	.align	4
	.sectionentsize	8
	.align		4
        /*0000*/ 	.word	0x00000000
	.align		4
        /*0004*/ 	.word	0xffffffff
	.align		4
        /*0008*/ 	.word	0x00000000
	.align		4
        /*000c*/ 	.word	0xfffffffe
	.align		4
        /*0010*/ 	.word	0x00000000
	.align		4
        /*0014*/ 	.word	0xfffffffd
	.align		4
        /*0018*/ 	.word	0x00000000
	.align		4
        /*001c*/ 	.word	0xfffffffc


//--------------------- .nv.constant4             --------------------------
	.section	.nv.constant4,"a",@progbits
	.align	8
	.align		8
.nv.constant4:
        /*0000*/ 	.dword	_$_str
	.align		8
        /*0008*/ 	.dword	_$_str_$_2


//--------------------- .text.triton_per_fused_div_linalg_vector_norm_mul_sum_0 --------------------------
	.section	.text.triton_per_fused_div_linalg_vector_norm_mul_sum_0,"ax",@progbits
	.align	128
        .global         triton_per_fused_div_linalg_vector_norm_mul_sum_0
        .type           triton_per_fused_div_linalg_vector_norm_mul_sum_0,@function
        .size           triton_per_fused_div_linalg_vector_norm_mul_sum_0,(.L_x_1 - triton_per_fused_div_linalg_vector_norm_mul_sum_0)
        .other          triton_per_fused_div_linalg_vector_norm_mul_sum_0,@"STO_CUDA_ENTRY STV_DEFAULT"
triton_per_fused_div_linalg_vector_norm_mul_sum_0:
.text.triton_per_fused_div_linalg_vector_norm_mul_sum_0:
[----:B------:R-:W0:Y:S02]  /*0000*/  LDC R1, c[0x0][0x28] ;  /* 0x00000a00ff017b82 */ /* 0x000e240000000800 */
[----:B------:R-:W1:Y:S01]  /*0010*/  S2R R13, SR_TID.X ;  /* 0x00000000000d7919 */ /* 0x000e620000002100 */
[----:B------:R-:W2:Y:S01]  /*0020*/  LDC.64 R4, c[0x0][0x210] ;  /* 0x00008400ff047b82 */ /* 0x000ea20000000a00 */
[----:B------:R-:W-:Y:S01]  /*0030*/  ULDC.64 UR4, c[0x0][0x208] ;  /* 0x0000820000047ab9 */ /* 0x000fe20000000a00 */
[----:B------:R-:W3:Y:S01]  /*0040*/  S2R R0, SR_CTAID.X ;  /* 0x0000000000007919 */ /* 0x000ee20000002500 */
[----:B-1----:R-:W-:Y:S02]  /*0050*/  LOP3.LUT R3, R13, 0xf, RZ, 0xc0, !PT ;  /* 0x0000000f0d037812 */ /* 0x002fe400078ec0ff */
[C---:B---3--:R-:W-:Y:S02]  /*0060*/  ISETP.GE.AND P0, PT, R0.reuse, 0x10, PT ;  /* 0x000000100000780c */ /* 0x048fe40003f06270 */
[----:B------:R-:W-:Y:S01]  /*0070*/  LEA R2, R0, R3, 0x4 ;  /* 0x0000000300027211 */ /* 0x000fe200078e20ff */
[----:B------:R-:W-:-:S04]  /*0080*/  HFMA2.MMA R3, -RZ, RZ, 0, 0 ;  /* 0x00000000ff037435 */ /* 0x000fc800000001ff */
[----:B--2---:R-:W-:-:S06]  /*0090*/  IMAD.WIDE R4, R2, 0x4, R4 ;  /* 0x0000000402047825 */ /* 0x004fcc00078e0204 */
[----:B------:R-:W2:Y:S01]  /*00a0*/  @!P0 LDG.E R3, desc[UR4][R4.64] ;  /* 0x0000000404038981 */ /* 0x000ea2000c1e1900 */
[----:B------:R-:W-:-:S06]  /*00b0*/  MOV R7, RZ ;  /* 0x000000ff00077202 */ /* 0x000fcc0000000f00 */
[----:B------:R-:W3:Y:S01]  /*00c0*/  @!P0 LDG.E R7, desc[UR4][R4.64] ;  /* 0x0000000404078981 */ /* 0x000ee2000c1e1900 */
[----:B--2---:R-:W-:-:S05]  /*00d0*/  SEL R6, R3, RZ, !P0 ;  /* 0x000000ff03067207 */ /* 0x004fca0004000000 */
[----:B------:R-:W-:-:S05]  /*00e0*/  FMUL R3, R6, R6 ;  /* 0x0000000606037220 */ /* 0x000fca0000400000 */
[----:B------:R-:W-:-:S05]  /*00f0*/  FSEL R8, R3, RZ, !P0 ;  /* 0x000000ff03087208 */ /* 0x000fca0004000000 */
[----:B------:R-:W1:Y:S02]  /*0100*/  SHFL.BFLY PT, R3, R8, 0x8, 0x1f ;  /* 0x0d001f0008037f89 */ /* 0x000e6400000e0000 */
[----:B-1----:R-:W-:-:S05]  /*0110*/  FADD R9, R8, R3 ;  /* 0x0000000308097221 */ /* 0x002fca0000000000 */
[----:B------:R-:W1:Y:S02]  /*0120*/  SHFL.BFLY PT, R10, R9, 0x4, 0x1f ;  /* 0x0c801f00090a7f89 */ /* 0x000e6400000e0000 */
[----:B-1----:R-:W-:-:S05]  /*0130*/  FADD R10, R9, R10 ;  /* 0x0000000a090a7221 */ /* 0x002fca0000000000 */
[----:B------:R-:W1:Y:S02]  /*0140*/  SHFL.BFLY PT, R3, R10, 0x2, 0x1f ;  /* 0x0c401f000a037f89 */ /* 0x000e6400000e0000 */
[----:B-1----:R-:W-:Y:S01]  /*0150*/  FADD R11, R10, R3 ;  /* 0x000000030a0b7221 */ /* 0x002fe20000000000 */
[----:B---3--:R-:W-:-:S04]  /*0160*/  SEL R3, R7, RZ, !P0 ;  /* 0x000000ff07037207 */ /* 0x008fc80004000000 */
[----:B------:R-:W1:Y:S01]  /*0170*/  SHFL.BFLY PT, R12, R11, 0x1, 0x1f ;  /* 0x0c201f000b0c7f89 */ /* 0x000e6200000e0000 */
[----:B------:R-:W-:-:S05]  /*0180*/  FMUL R4, R3, R3 ;  /* 0x0000000303047220 */ /* 0x000fca0000400000 */
[----:B------:R-:W-:-:S05]  /*0190*/  FSEL R4, R4, RZ, !P0 ;  /* 0x000000ff04047208 */ /* 0x000fca0004000000 */
[----:B------:R-:W2:Y:S01]  /*01a0*/  SHFL.BFLY PT, R5, R4, 0x8, 0x1f ;  /* 0x0d001f0004057f89 */ /* 0x000ea200000e0000 */
[----:B-1----:R-:W-:-:S04]  /*01b0*/  FADD R12, R11, R12 ;  /* 0x0000000c0b0c7221 */ /* 0x002fc80000000000 */
[----:B------:R-:W1:Y:S01]  /*01c0*/  MUFU.SQRT R14, R12 ;  /* 0x0000000c000e7308 */ /* 0x000e620000002000 */
[----:B--2---:R-:W-:-:S05]  /*01d0*/  FADD R5, R4, R5 ;  /* 0x0000000504057221 */ /* 0x004fca0000000000 */
[----:B------:R-:W2:Y:S01]  /*01e0*/  SHFL.BFLY PT, R8, R5, 0x4, 0x1f ;  /* 0x0c801f0005087f89 */ /* 0x000ea200000e0000 */
[C---:B-1----:R-:W-:Y:S02]  /*01f0*/  FSETP.GT.AND P1, PT, R14.reuse, 9.9999999600419720025e-13, PT ;  /* 0x2b8cbccc0e00780b */ /* 0x042fe40003f24000 */
[----:B------:R-:W-:-:S11]  /*0200*/  FSETP.NAN.AND P2, PT, R14, R14, PT ;  /* 0x0000000e0e00720b */ /* 0x000fd60003f48000 */
[----:B------:R-:W-:-:S04]  /*0210*/  @!P1 FSEL R14, R14, 9.9999999600419720025e-13, P2 ;  /* 0x2b8cbccc0e0e9808 */ /* 0x000fc80001000000 */
[C---:B------:R-:W-:Y:S02]  /*0220*/  FSETP.GT.AND P1, PT, R14.reuse, 8.50705917302346158658e+37, PT ;  /* 0x7e8000000e00780b */ /* 0x040fe40003f24000 */
[----:B------:R-:W-:Y:S01]  /*0230*/  FSETP.GEU.AND P2, PT, R14, 1.175494350822287508e-38, PT ;  /* 0x008000000e00780b */ /* 0x000fe20003f4e000 */
[----:B--2---:R-:W-:-:S05]  /*0240*/  FADD R8, R5, R8 ;  /* 0x0000000805087221 */ /* 0x004fca0000000000 */
[----:B------:R-:W1:Y:S05]  /*0250*/  SHFL.BFLY PT, R7, R8, 0x2, 0x1f ;  /* 0x0c401f0008077f89 */ /* 0x000e6a00000e0000 */
[----:B------:R-:W-:Y:S01]  /*0260*/  @P1 FMUL R14, R14, 0.25 ;  /* 0x3e8000000e0e1820 */ /* 0x000fe20000400000 */
[----:B------:R-:W-:-:S03]  /*0270*/  @P1 FMUL R6, R6, 0.25 ;  /* 0x3e80000006061820 */ /* 0x000fc60000400000 */
[----:B------:R-:W-:Y:S01]  /*0280*/  @!P2 FMUL R14, R14, 16777216 ;  /* 0x4b8000000e0ea820 */ /* 0x000fe20000400000 */
[----:B------:R-:W-:-:S03]  /*0290*/  @!P2 FMUL R6, R6, 16777216 ;  /* 0x4b8000000606a820 */ /* 0x000fc60000400000 */
[----:B------:R-:W2:Y:S01]  /*02a0*/  MUFU.RCP R9, R14 ;  /* 0x0000000e00097308 */ /* 0x000ea20000001000 */
[----:B-1----:R-:W-:Y:S01]  /*02b0*/  FADD R7, R8, R7 ;  /* 0x0000000708077221 */ /* 0x002fe20000000000 */
[----:B--2---:R-:W-:-:S04]  /*02c0*/  FMUL R9, R9, R6 ;  /* 0x0000000609097220 */ /* 0x004fc80000400000 */
[----:B------:R-:W-:Y:S01]  /*02d0*/  SHFL.BFLY PT, R4, R7, 0x1, 0x1f ;  /* 0x0c201f0007047f89 */ /* 0x000fe200000e0000 */
[----:B------:R-:W-:-:S05]  /*02e0*/  FMUL R9, R9, R9 ;  /* 0x0000000909097220 */ /* 0x000fca0000400000 */
[----:B------:R-:W-:-:S05]  /*02f0*/  FSEL R9, R9, RZ, !P0 ;  /* 0x000000ff09097208 */ /* 0x000fca0004000000 */
[----:B------:R-:W1:Y:S02]  /*0300*/  SHFL.BFLY PT, R6, R9, 0x8, 0x1f ;  /* 0x0d001f0009067f89 */ /* 0x000e6400000e0000 */
[----:B-1----:R-:W-:Y:S01]  /*0310*/  FADD R5, R9, R6 ;  /* 0x0000000609057221 */ /* 0x002fe20000000000 */
[----:B------:R-:W-:-:S04]  /*0320*/  FADD R6, R7, R4 ;  /* 0x0000000407067221 */ /* 0x000fc80000000000 */
[----:B------:R-:W1:Y:S01]  /*0330*/  SHFL.BFLY PT, R10, R5, 0x4, 0x1f ;  /* 0x0c801f00050a7f89 */ /* 0x000e6200000e0000 */
[----:B------:R2:W3:Y:S02]  /*0340*/  MUFU.SQRT R8, R6 ;  /* 0x0000000600087308 */ /* 0x0004e40000002000 */
[----:B--2---:R-:W2:Y:S01]  /*0350*/  LDC.64 R6, c[0x0][0x220] ;  /* 0x00008800ff067b82 */ /* 0x004ea20000000a00 */
[C---:B---3--:R-:W-:Y:S02]  /*0360*/  FSETP.GT.AND P0, PT, R8.reuse, 9.9999999600419720025e-13, PT ;  /* 0x2b8cbccc0800780b */ /* 0x048fe40003f04000 */
[----:B------:R-:W-:Y:S01]  /*0370*/  FSETP.NAN.AND P1, PT, R8, R8, PT ;  /* 0x000000080800720b */ /* 0x000fe20003f28000 */
[----:B-1----:R-:W-:-:S04]  /*0380*/  FADD R10, R5, R10 ;  /* 0x0000000a050a7221 */ /* 0x002fc80000000000 */
[----:B------:R-:W1:Y:S01]  /*0390*/  LDC.64 R4, c[0x0][0x218] ;  /* 0x00008600ff047b82 */ /* 0x000e620000000a00 */
[----:B------:R-:W3:Y:S05]  /*03a0*/  SHFL.BFLY PT, R11, R10, 0x2, 0x1f ;  /* 0x0c401f000a0b7f89 */ /* 0x000eea00000e0000 */
[----:B------:R-:W-:Y:S02]  /*03b0*/  @!P0 FSEL R8, R8, 9.9999999600419720025e-13, P1 ;  /* 0x2b8cbccc08088808 */ /* 0x000fe40000800000 */
[----:B------:R-:W-:Y:S02]  /*03c0*/  LOP3.LUT P0, RZ, R13, 0x30, RZ, 0xc0, !PT ;  /* 0x000000300dff7812 */ /* 0x000fe4000780c0ff */
[----:B------:R-:W-:-:S02]  /*03d0*/  FSETP.GT.AND P2, PT, R8, 8.50705917302346158658e+37, PT ;  /* 0x7e8000000800780b */ /* 0x000fc40003f44000 */
[----:B------:R-:W-:Y:S02]  /*03e0*/  FSETP.GEU.AND P1, PT, R8, 1.175494350822287508e-38, PT ;  /* 0x008000000800780b */ /* 0x000fe40003f2e000 */
[----:B------:R-:W-:-:S09]  /*03f0*/  ISETP.LT.AND P0, PT, R0, 0x10, !P0 ;  /* 0x000000100000780c */ /* 0x000fd20004701270 */
[----:B------:R-:W-:Y:S01]  /*0400*/  @P2 FMUL R8, R8, 0.25 ;  /* 0x3e80000008082820 */ /* 0x000fe20000400000 */
[----:B------:R-:W-:Y:S01]  /*0410*/  @P2 FMUL R3, R3, 0.25 ;  /* 0x3e80000003032820 */ /* 0x000fe20000400000 */
[----:B------:R-:W-:Y:S02]  /*0420*/  LOP3.LUT P2, RZ, R13, 0x3f, RZ, 0xc0, !PT ;  /* 0x0000003f0dff7812 */ /* 0x000fe4000784c0ff */
[----:B------:R-:W-:Y:S01]  /*0430*/  @!P1 FMUL R8, R8, 16777216 ;  /* 0x4b80000008089820 */ /* 0x000fe20000400000 */
[----:B------:R-:W-:Y:S01]  /*0440*/  @!P1 FMUL R3, R3, 16777216 ;  /* 0x4b80000003039820 */ /* 0x000fe20000400000 */
[----:B---3--:R-:W-:Y:S01]  /*0450*/  FADD R11, R10, R11 ;  /* 0x0000000b0a0b7221 */ /* 0x008fe20000000000 */
[----:B------:R-:W-:-:S03]  /*0460*/  ISETP.LT.AND P1, PT, R0, 0x10, !P2 ;  /* 0x000000100000780c */ /* 0x000fc60005721270 */
[----:B------:R-:W3:Y:S01]  /*0470*/  MUFU.RCP R8, R8 ;  /* 0x0000000800087308 */ /* 0x000ee20000001000 */
[----:B------:R-:W4:Y:S01]  /*0480*/  SHFL.BFLY PT, R12, R11, 0x1, 0x1f ;  /* 0x0c201f000b0c7f89 */ /* 0x000f2200000e0000 */
[----:B---3--:R-:W-:Y:S01]  /*0490*/  FMUL R9, R8, R3 ;  /* 0x0000000308097220 */ /* 0x008fe20000400000 */
[----:B-1----:R-:W-:-:S04]  /*04a0*/  IMAD.WIDE R2, R2, 0x4, R4 ;  /* 0x0000000402027825 */ /* 0x002fc800078e0204 */
[----:B--2---:R-:W-:Y:S01]  /*04b0*/  IMAD.WIDE R4, R0, 0x4, R6 ;  /* 0x0000000400047825 */ /* 0x004fe200078e0206 */
[----:B------:R1:W-:Y:S03]  /*04c0*/  @P0 STG.E desc[UR4][R2.64], R9 ;  /* 0x0000000902000986 */ /* 0x0003e6000c101904 */
[----:B----4-:R-:W-:Y:S01]  /*04d0*/  FADD R11, R11, R12 ;  /* 0x0000000c0b0b7221 */ /* 0x010fe20000000000 */
[----:B------:R-:W-:Y:S06]  /*04e0*/  @!P1 EXIT ;  /* 0x000000000000994d */ /* 0x000fec0003800000 */
[----:B------:R-:W-:Y:S01]  /*04f0*/  STG.E desc[UR4][R4.64], R11 ;  /* 0x0000000b04007986 */ /* 0x000fe2000c101904 */
[----:B------:R-:W-:Y:S05]  /*0500*/  EXIT ;  /* 0x000000000000794d */ /* 0x000fea0003800000 */
.L_x_0:
[----:B------:R-:W-:-:S00]  /*0510*/  BRA `(.L_x_0) ;  /* 0xfffffffc00fc7947 */ /* 0x000fc0000383ffff */
[----:B------:R-:W-:-:S00]  /*0520*/  NOP ;  /* 0x0000000000007918 */ /* 0x000fc00000000000 */
        /* <DEDUP_REMOVED lines=13> */
.L_x_1:


//--------------------- .nv.global.init           --------------------------
	.section	.nv.global.init,"aw",@progbits
.nv.global.init:
	.type		_$_str,@object
	.size		_$_str,(_$_str_$_2 - _$_str)
_$_str:
        /*0000*/ 	.byte	0x5f, 0x5f, 0x43, 0x55, 0x44, 0x41, 0x5f, 0x46, 0x54, 0x5a, 0x00
	.type		_$_str_$_2,@object
	.size		_$_str_$_2,(.L_1 - _$_str_$_2)
_$_str_$_2:
        /*000b*/ 	.byte	0x5f, 0x5f, 0x43, 0x55, 0x44, 0x41, 0x5f, 0x50, 0x52, 0x45, 0x43, 0x5f, 0x53, 0x51, 0x52, 0x54
        /*001b*/ 	.byte	0x00
.L_1:


//--------------------- .nv.constant0.triton_per_fused_div_linalg_vector_norm_mul_sum_0 --------------------------
	.section	.nv.constant0.triton_per_fused_div_linalg_vector_norm_mul_sum_0,"a",@progbits
	.sectionflags	@""
	.align	4
.nv.constant0.triton_per_fused_div_linalg_vector_norm_mul_sum_0:
	.zero		560
